	.headerflags	@"EF_CUDA_TEXMODE_UNIFIED EF_CUDA_64BIT_ADDRESS EF_CUDA_ACCELERATORS EF_CUDA_SM90 EF_CUDA_VIRTUAL_SM(EF_CUDA_SM90)"
	.elftype	@"ET_EXEC"


//--------------------- .nv.info                  --------------------------
	.section	.nv.info,"",@"SHT_CUDA_INFO"
	.align	4


	//----- nvinfo : EIATTR_REGCOUNT
	.align		4
        /*0000*/ 	.byte	0x04, 0x2f
        /*0002*/ 	.short	(.L_3 - .L_2)
	.align		4
.L_2:
        /*0004*/ 	.word	index@(triton_poi_fused__native_batch_norm_legit_no_training_relu_41)
        /*0008*/ 	.word	0x00000016


	//----- nvinfo : EIATTR_MIN_STACK_SIZE
	.align		4
.L_3:
        /*000c*/ 	.byte	0x04, 0x12
        /*000e*/ 	.short	(.L_5 - .L_4)
	.align		4
.L_4:
        /*0010*/ 	.word	index@(triton_poi_fused__native_batch_norm_legit_no_training_relu_41)
        /*0014*/ 	.word	0x00000000


	//----- nvinfo : EIATTR_FRAME_SIZE
	.align		4
.L_5:
        /*0018*/ 	.byte	0x04, 0x11
        /*001a*/ 	.short	(.L_7 - .L_6)
	.align		4
.L_6:
        /*001c*/ 	.word	index@(triton_poi_fused__native_batch_norm_legit_no_training_relu_41)
        /*0020*/ 	.word	0x00000000


	//----- nvinfo : EIATTR_MIN_STACK_SIZE
	.align		4
.L_7:
        /*0024*/ 	.byte	0x04, 0x12
        /*0026*/ 	.short	(.L_9 - .L_8)
	.align		4
.L_8:
        /*0028*/ 	.word	index@(triton_poi_fused__native_batch_norm_legit_no_training_relu_41)
        /*002c*/ 	.word	0x00000000
.L_9:


//--------------------- .nv.info.triton_poi_fused__native_batch_norm_legit_no_training_relu_41 --------------------------
	.section	.nv.info.triton_poi_fused__native_batch_norm_legit_no_training_relu_41,"",@"SHT_CUDA_INFO"
	.sectionflags	@""
	.align	4


	//----- nvinfo : EIATTR_CUDA_API_VERSION
	.align		4
        /*0000*/ 	.byte	0x04, 0x37
        /*0002*/ 	.short	(.L_11 - .L_10)
.L_10:
        /*0004*/ 	.word	0x0000007c


	//----- nvinfo : EIATTR_KPARAM_INFO
	.align		4
.L_11:
        /*0008*/ 	.byte	0x04, 0x17
        /*000a*/ 	.short	(.L_13 - .L_12)
.L_12:
        /*000c*/ 	.word	0x00000000
        /*0010*/ 	.short	0x0006
        /*0012*/ 	.short	0x0030
        /*0014*/ 	.byte	0x00, 0xf0, 0x11, 0x00


	//----- nvinfo : EIATTR_KPARAM_INFO
	.align		4
.L_13:
        /*0018*/ 	.byte	0x04, 0x17
        /*001a*/ 	.short	(.L_15 - .L_14)
.L_14:
        /*001c*/ 	.word	0x00000000
        /*0020*/ 	.short	0x0005
        /*0022*/ 	.short	0x0028
        /*0024*/ 	.byte	0x00, 0xf4, 0x21, 0x00


	//----- nvinfo : EIATTR_KPARAM_INFO
	.align		4
.L_15:
        /*0028*/ 	.byte	0x04, 0x17
        /*002a*/ 	.short	(.L_17 - .L_16)
.L_16:
        /*002c*/ 	.word	0x00000000
        /*0030*/ 	.short	0x0004
        /*0032*/ 	.short	0x0020
        /*0034*/ 	.byte	0x00, 0xf4, 0x21, 0x00


	//----- nvinfo : EIATTR_KPARAM_INFO
	.align		4
.L_17:
        /*0038*/ 	.byte	0x04, 0x17
        /*003a*/ 	.short	(.L_19 - .L_18)
.L_18:
        /*003c*/ 	.word	0x00000000
        /*0040*/ 	.short	0x0003
        /*0042*/ 	.short	0x0018
        /*0044*/ 	.byte	0x00, 0xf4, 0x21, 0x00


	//----- nvinfo : EIATTR_KPARAM_INFO
	.align		4
.L_19:
        /*0048*/ 	.byte	0x04, 0x17
        /*004a*/ 	.short	(.L_21 - .L_20)
.L_20:
        /*004c*/ 	.word	0x00000000
        /*0050*/ 	.short	0x0002
        /*0052*/ 	.short	0x0010
        /*0054*/ 	.byte	0x00, 0xf4, 0x21, 0x00


	//----- nvinfo : EIATTR_KPARAM_INFO
	.align		4
.L_21:
        /*0058*/ 	.byte	0x04, 0x17
        /*005a*/ 	.short	(.L_23 - .L_22)
.L_22:
        /*005c*/ 	.word	0x00000000
        /*0060*/ 	.short	0x0001
        /*0062*/ 	.short	0x0008
        /*0064*/ 	.byte	0x00, 0xf4, 0x21, 0x00


	//----- nvinfo : EIATTR_KPARAM_INFO
	.align		4
.L_23:
        /*0068*/ 	.byte	0x04, 0x17
        /*006a*/ 	.short	(.L_25 - .L_24)
.L_24:
        /*006c*/ 	.word	0x00000000
        /*0070*/ 	.short	0x0000
        /*0072*/ 	.short	0x0000
        /*0074*/ 	.byte	0x00, 0xf4, 0x21, 0x00


	//----- nvinfo : EIATTR_SPARSE_MMA_MASK
	.align		4
.L_25:
        /*0078*/ 	.byte	0x03, 0x50
        /*007a*/ 	.short	0x0000


	//----- nvinfo : EIATTR_MAXREG_COUNT
	.align		4
        /*007c*/ 	.byte	0x03, 0x1b
        /*007e*/ 	.short	0x00ff


	//----- nvinfo : EIATTR_EXIT_INSTR_OFFSETS
	.align		4
        /*0080*/ 	.byte	0x04, 0x1c
        /*0082*/ 	.short	(.L_27 - .L_26)


	//   ....[0]....
.L_26:
        /*0084*/ 	.word	0x00000410


	//   ....[1]....
        /*0088*/ 	.word	0x00000430


	//----- nvinfo : EIATTR_REQNTID
	.align		4
.L_27:
        /*008c*/ 	.byte	0x04, 0x10
        /*008e*/ 	.short	(.L_29 - .L_28)
.L_28:
        /*0090*/ 	.word	0x00000100
        /*0094*/ 	.word	0x00000001
        /*0098*/ 	.word	0x00000001


	//----- nvinfo : EIATTR_CBANK_PARAM_SIZE
	.align		4
.L_29:
        /*009c*/ 	.byte	0x03, 0x19
        /*009e*/ 	.short	0x0034


	//----- nvinfo : EIATTR_PARAM_CBANK
	.align		4
        /*00a0*/ 	.byte	0x04, 0x0a
        /*00a2*/ 	.short	(.L_31 - .L_30)
	.align		4
.L_30:
        /*00a4*/ 	.word	index@(.nv.constant0.triton_poi_fused__native_batch_norm_legit_no_training_relu_41)
        /*00a8*/ 	.short	0x0210
        /*00aa*/ 	.short	0x0034


	//----- nvinfo : EIATTR_SW_WAR
	.align		4
.L_31:
        /*00ac*/ 	.byte	0x04, 0x36
        /*00ae*/ 	.short	(.L_33 - .L_32)
.L_32:
        /*00b0*/ 	.word	0x00000008
.L_33:


//--------------------- .nv.callgraph             --------------------------
	.section	.nv.callgraph,"",@"SHT_CUDA_CALLGRAPH"
	.align	4
	.sectionentsize	8
	.align		4
        /*0000*/ 	.word	0x00000000
	.align		4
        /*0004*/ 	.word	0xffffffff
	.align		4
        /*0008*/ 	.word	0x00000000
	.align		4
        /*000c*/ 	.word	0xfffffffe
	.align		4
        /*0010*/ 	.word	0x00000000
	.align		4
        /*0014*/ 	.word	0xfffffffd
	.align		4
        /*0018*/ 	.word	0x00000000
	.align		4
        /*001c*/ 	.word	0xfffffffc


//--------------------- .nv.constant4             --------------------------
	.section	.nv.constant4,"a",@progbits
	.align	8
	.align		8
.nv.constant4:
        /*0000*/ 	.dword	_$_str
	.align		8
        /*0008*/ 	.dword	_$_str_$_2


//--------------------- .text.triton_poi_fused__native_batch_norm_legit_no_training_relu_41 --------------------------
	.section	.text.triton_poi_fused__native_batch_norm_legit_no_training_relu_41,"ax",@progbits
	.align	128
        .global         triton_poi_fused__native_batch_norm_legit_no_training_relu_41
        .type           triton_poi_fused__native_batch_norm_legit_no_training_relu_41,@function
        .size           triton_poi_fused__native_batch_norm_legit_no_training_relu_41,(.L_x_1 - triton_poi_fused__native_batch_norm_legit_no_training_relu_41)
        .other          triton_poi_fused__native_batch_norm_legit_no_training_relu_41,@"STO_CUDA_ENTRY STV_DEFAULT"
triton_poi_fused__native_batch_norm_legit_no_training_relu_41:
.text.triton_poi_fused__native_batch_norm_legit_no_training_relu_41:
[----:B------:R-:W0:Y:S01]  /*0000*/  LDC R1, c[0x0][0x28] ;  /* 0x00000a00ff017b82 */ /* 0x000e220000000800 */
[----:B------:R-:W1:Y:S07]  /*0010*/  S2R R0, SR_TID.X ;  /* 0x0000000000007919 */ /* 0x000e6e0000002100 */
[----:B------:R-:W2:Y:S01]  /*0020*/  LDC.64 R8, c[0x0][0x220] ;  /* 0x00008800ff087b82 */ /* 0x000ea20000000a00 */
[----:B------:R-:W-:Y:S01]  /*0030*/  ULDC.64 UR4, c[0x0][0x208] ;  /* 0x0000820000047ab9 */ /* 0x000fe20000000a00 */
[----:B------:R-:W3:Y:S06]  /*0040*/  S2R R3, SR_CTAID.X ;  /* 0x0000000000037919 */ /* 0x000eec0000002500 */
[----:B------:R-:W4:Y:S08]  /*0050*/  LDC.64 R12, c[0x0][0x210] ;  /* 0x00008400ff0c7b82 */ /* 0x000f300000000a00 */
[----:B------:R-:W5:Y:S08]  /*0060*/  LDC.64 R14, c[0x0][0x218] ;  /* 0x00008600ff0e7b82 */ /* 0x000f700000000a00 */
[----:B------:R-:W5:Y:S01]  /*0070*/  LDC.64 R16, c[0x0][0x228] ;  /* 0x00008a00ff107b82 */ /* 0x000f620000000a00 */
[----:B-1----:R-:W-:-:S07]  /*0080*/  SHF.L.U32 R0, R0, 0x1, RZ ;  /* 0x0000000100007819 */ /* 0x002fce00000006ff */
[----:B------:R-:W1:Y:S01]  /*0090*/  LDC.64 R18, c[0x0][0x230] ;  /* 0x00008c00ff127b82 */ /* 0x000e620000000a00 */
[----:B------:R-:W-:-:S04]  /*00a0*/  LOP3.LUT R0, R0, 0x1fe, RZ, 0xc0, !PT ;  /* 0x000001fe00007812 */ /* 0x000fc800078ec0ff */
[----:B---3--:R-:W-:-:S04]  /*00b0*/  LEA R0, R3, R0, 0x9 ;  /* 0x0000000003007211 */ /* 0x008fc800078e48ff */
[C---:B------:R-:W-:Y:S01]  /*00c0*/  ISETP.GE.AND P0, PT, R0.reuse, 0x36300, PT ;  /* 0x000363000000780c */ /* 0x040fe20003f06270 */
[----:B------:R-:W-:-:S05]  /*00d0*/  IMAD.HI R2, R0, 0x2aaaaaab, RZ ;  /* 0x2aaaaaab00027827 */ /* 0x000fca00078e02ff */
[----:B------:R-:W-:-:S04]  /*00e0*/  SHF.R.U32.HI R3, RZ, 0x1f, R2 ;  /* 0x0000001fff037819 */ /* 0x000fc80000011602 */
[----:B------:R-:W-:-:S05]  /*00f0*/  LEA.HI R3, R2, R3, RZ, 0x1b ;  /* 0x0000000302037211 */ /* 0x000fca00078fd8ff */
[----:B------:R-:W-:Y:S01]  /*0100*/  IMAD R11, R3, -0xc0, R0 ;  /* 0xffffff40030b7824 */ /* 0x000fe200078e0200 */
[----:B------:R-:W-:-:S03]  /*0110*/  CS2R R2, SRZ ;  /* 0x0000000000027805 */ /* 0x000fc6000001ff00 */
[----:B--2---:R-:W-:-:S05]  /*0120*/  IMAD.WIDE R8, R11, 0x4, R8 ;  /* 0x000000040b087825 */ /* 0x004fca00078e0208 */
[----:B------:R2:W3:Y:S01]  /*0130*/  @!P0 LDG.E.EL.64 R2, desc[UR4][R8.64] ;  /* 0x0000000408028981 */ /* 0x0004e2000c2e1b00 */
[----:B------:R-:W-:Y:S02]  /*0140*/  CS2R R4, SRZ ;  /* 0x0000000000047805 */ /* 0x000fe4000001ff00 */
[----:B------:R-:W-:Y:S01]  /*0150*/  CS2R R6, SRZ ;  /* 0x0000000000067805 */ /* 0x000fe2000001ff00 */
[----:B----4-:R-:W-:-:S04]  /*0160*/  IMAD.WIDE R12, R0, 0x4, R12 ;  /* 0x00000004000c7825 */ /* 0x010fc800078e020c */
[C---:B-----5:R-:W-:Y:S01]  /*0170*/  IMAD.WIDE R14, R11.reuse, 0x4, R14 ;  /* 0x000000040b0e7825 */ /* 0x060fe200078e020e */
[----:B------:R-:W4:Y:S01]  /*0180*/  @!P0 LDG.E.64 R4, desc[UR4][R12.64] ;  /* 0x000000040c048981 */ /* 0x000f22000c1e1b00 */
[----:B--2---:R-:W-:Y:S02]  /*0190*/  CS2R R8, SRZ ;  /* 0x0000000000087805 */ /* 0x004fe4000001ff00 */
[C---:B0-----:R-:W-:Y:S01]  /*01a0*/  IMAD.WIDE R16, R11.reuse, 0x4, R16 ;  /* 0x000000040b107825 */ /* 0x041fe200078e0210 */
[----:B------:R0:W4:Y:S03]  /*01b0*/  @!P0 LDG.E.EL.64 R6, desc[UR4][R14.64] ;  /* 0x000000040e068981 */ /* 0x000126000c2e1b00 */
[----:B-1----:R-:W-:Y:S01]  /*01c0*/  IMAD.WIDE R18, R11, 0x4, R18 ;  /* 0x000000040b127825 */ /* 0x002fe200078e0212 */
[----:B------:R-:W-:-:S04]  /*01d0*/  CS2R R10, SRZ ;  /* 0x00000000000a7805 */ /* 0x000fc8000001ff00 */
[----:B------:R-:W2:Y:S04]  /*01e0*/  @!P0 LDG.E.EL.64 R8, desc[UR4][R18.64] ;  /* 0x0000000412088981 */ /* 0x000ea8000c2e1b00 */
[----:B------:R-:W2:Y:S01]  /*01f0*/  @!P0 LDG.E.EL.64 R10, desc[UR4][R16.64] ;  /* 0x00000004100a8981 */ /* 0x000ea2000c2e1b00 */
[----:B0-----:R-:W-:Y:S01]  /*0200*/  HFMA2.MMA R14, -RZ, RZ, 1.625, 0 ;  /* 0x3e800000ff0e7435 */ /* 0x001fe200000001ff */
[----:B---3--:R-:W-:Y:S01]  /*0210*/  FADD R2, R2, 0.0010000000474974513054 ;  /* 0x3a83126f02027421 */ /* 0x008fe20000000000 */
[----:B------:R-:W-:-:S03]  /*0220*/  FADD R3, R3, 0.0010000000474974513054 ;  /* 0x3a83126f03037421 */ /* 0x000fc60000000000 */
[----:B------:R-:W0:Y:S08]  /*0230*/  MUFU.SQRT R12, R2 ;  /* 0x00000002000c7308 */ /* 0x000e300000002000 */
[----:B------:R1:W3:Y:S01]  /*0240*/  MUFU.SQRT R13, R3 ;  /* 0x00000003000d7308 */ /* 0x0002e20000002000 */
[C---:B0-----:R-:W-:Y:S02]  /*0250*/  FSETP.GT.AND P1, PT, R12.reuse, 8.50705917302346158658e+37, PT ;  /* 0x7e8000000c00780b */ /* 0x041fe40003f24000 */
[----:B------:R-:W-:Y:S01]  /*0260*/  FSETP.GEU.AND P3, PT, R12, 1.175494350822287508e-38, PT ;  /* 0x008000000c00780b */ /* 0x000fe20003f6e000 */
[----:B-1----:R-:W0:Y:S01]  /*0270*/  LDC.64 R2, c[0x0][0x238] ;  /* 0x00008e00ff027b82 */ /* 0x002e220000000a00 */
[----:B---3--:R-:W-:-:S02]  /*0280*/  FSETP.GT.AND P2, PT, R13, 8.50705917302346158658e+37, PT ;  /* 0x7e8000000d00780b */ /* 0x008fc40003f44000 */
[----:B------:R-:W-:-:S07]  /*0290*/  FSETP.GEU.AND P4, PT, R13, 1.175494350822287508e-38, PT ;  /* 0x008000000d00780b */ /* 0x000fce0003f8e000 */
[----:B------:R-:W-:-:S04]  /*02a0*/  @P1 FMUL R12, R12, 0.25 ;  /* 0x3e8000000c0c1820 */ /* 0x000fc80000400000 */
[----:B------:R-:W-:Y:S01]  /*02b0*/  @!P3 FMUL R12, R12, 16777216 ;  /* 0x4b8000000c0cb820 */ /* 0x000fe20000400000 */
[----:B------:R-:W-:-:S04]  /*02c0*/  @P2 FMUL R13, R13, 0.25 ;  /* 0x3e8000000d0d2820 */ /* 0x000fc80000400000 */
[----:B------:R-:W-:Y:S01]  /*02d0*/  @!P4 FMUL R13, R13, 16777216 ;  /* 0x4b8000000d0dc820 */ /* 0x000fe20000400000 */
[----:B------:R-:W1:Y:S01]  /*02e0*/  MUFU.RCP R12, R12 ;  /* 0x0000000c000c7308 */ /* 0x000e620000001000 */
[----:B------:R-:W-:-:S07]  /*02f0*/  FSEL R15, R14, 1, P1 ;  /* 0x3f8000000e0f7808 */ /* 0x000fce0000800000 */
[----:B------:R-:W3:Y:S01]  /*0300*/  MUFU.RCP R13, R13 ;  /* 0x0000000d000d7308 */ /* 0x000ee20000001000 */
[----:B------:R-:W-:Y:S01]  /*0310*/  FSEL R14, R14, 1, P2 ;  /* 0x3f8000000e0e7808 */ /* 0x000fe20001000000 */
[----:B------:R-:W-:-:S04]  /*0320*/  @!P3 FMUL R15, R15, 16777216 ;  /* 0x4b8000000f0fb820 */ /* 0x000fc80000400000 */
[----:B------:R-:W-:Y:S01]  /*0330*/  @!P4 FMUL R14, R14, 16777216 ;  /* 0x4b8000000e0ec820 */ /* 0x000fe20000400000 */
[----:B----4-:R-:W-:Y:S01]  /*0340*/  FADD R5, -R7, R5 ;  /* 0x0000000507057221 */ /* 0x010fe20000000100 */
[----:B------:R-:W-:Y:S01]  /*0350*/  FADD R4, -R6, R4 ;  /* 0x0000000406047221 */ /* 0x000fe20000000100 */
[----:B-1----:R-:W-:Y:S01]  /*0360*/  FMUL R15, R12, R15 ;  /* 0x0000000f0c0f7220 */ /* 0x002fe20000400000 */
[----:B---3--:R-:W-:-:S03]  /*0370*/  FMUL R14, R13, R14 ;  /* 0x0000000e0d0e7220 */ /* 0x008fc60000400000 */
[----:B------:R-:W-:Y:S01]  /*0380*/  FMUL R15, R4, R15 ;  /* 0x0000000f040f7220 */ /* 0x000fe20000400000 */
[----:B------:R-:W-:-:S03]  /*0390*/  FMUL R14, R5, R14 ;  /* 0x0000000e050e7220 */ /* 0x000fc60000400000 */
[----:B--2---:R-:W-:Y:S01]  /*03a0*/  FFMA R8, R15, R10, R8 ;  /* 0x0000000a0f087223 */ /* 0x004fe20000000008 */
[----:B------:R-:W-:-:S04]  /*03b0*/  FFMA R9, R14, R11, R9 ;  /* 0x0000000b0e097223 */ /* 0x000fc80000000009 */
[----:B------:R-:W-:Y:S02]  /*03c0*/  FSETP.GEU.AND P1, PT, R8, RZ, PT ;  /* 0x000000ff0800720b */ /* 0x000fe40003f2e000 */
[C---:B------:R-:W-:Y:S01]  /*03d0*/  FSETP.GEU.AND P2, PT, R9.reuse, RZ, PT ;  /* 0x000000ff0900720b */ /* 0x040fe20003f4e000 */
[----:B0-----:R-:W-:Y:S01]  /*03e0*/  IMAD.WIDE R2, R0, 0x4, R2 ;  /* 0x0000000400027825 */ /* 0x001fe200078e0202 */
[----:B------:R-:W-:Y:S02]  /*03f0*/  FSEL R8, R8, RZ, P1 ;  /* 0x000000ff08087208 */ /* 0x000fe40000800000 */
[----:B------:R-:W-:Y:S01]  /*0400*/  FSEL R9, R9, RZ, P2 ;  /* 0x000000ff09097208 */ /* 0x000fe20001000000 */
[----:B------:R-:W-:Y:S08]  /*0410*/  @P0 EXIT ;  /* 0x000000000000094d */ /* 0x000ff00003800000 */
[----:B------:R-:W-:Y:S01]  /*0420*/  STG.E.64 desc[UR4][R2.64], R8 ;  /* 0x0000000802007986 */ /* 0x000fe2000c101b04 */
[----:B------:R-:W-:Y:S05]  /*0430*/  EXIT ;  /* 0x000000000000794d */ /* 0x000fea0003800000 */
.L_x_0:
[----:B------:R-:W-:-:S00]  /*0440*/  BRA `(.L_x_0) ;  /* 0xfffffffc00fc7947 */ /* 0x000fc0000383ffff */
[----:B------:R-:W-:-:S00]  /*0450*/  NOP ;  /* 0x0000000000007918 */ /* 0x000fc00000000000 */
        /* <DEDUP_REMOVED lines=10> */
.L_x_1:


//--------------------- .nv.global.init           --------------------------
	.section	.nv.global.init,"aw",@progbits
.nv.global.init:
	.type		_$_str,@object
	.size		_$_str,(_$_str_$_2 - _$_str)
_$_str:
        /*0000*/ 	.byte	0x5f, 0x5f, 0x43, 0x55, 0x44, 0x41, 0x5f, 0x46, 0x54, 0x5a, 0x00
	.type		_$_str_$_2,@object
	.size		_$_str_$_2,(.L_1 - _$_str_$_2)
_$_str_$_2:
        /*000b*/ 	.byte	0x5f, 0x5f, 0x43, 0x55, 0x44, 0x41, 0x5f, 0x50, 0x52, 0x45, 0x43, 0x5f, 0x53, 0x51, 0x52, 0x54
        /*001b*/ 	.byte	0x00
.L_1:


//--------------------- .nv.constant0.triton_poi_fused__native_batch_norm_legit_no_training_relu_41 --------------------------
	.section	.nv.constant0.triton_poi_fused__native_batch_norm_legit_no_training_relu_41,"a",@progbits
	.sectionflags	@""
	.align	4
.nv.constant0.triton_poi_fused__native_batch_norm_legit_no_training_relu_41:
	.zero		580
